//
// Generated by NVIDIA NVVM Compiler
//
// Compiler Build ID: CL-36424714
// Cuda compilation tools, release 13.0, V13.0.88
// Based on NVVM 20.0.0
//

.version 9.0
.target sm_100
.address_size 64

	// .globl	_Z6encodePcS_

.visible .entry _Z6encodePcS_(
	.param .u64 .ptr .align 1 _Z6encodePcS__param_0,
	.param .u64 .ptr .align 1 _Z6encodePcS__param_1
)
{
	.reg .pred 	%p<11>;
	.reg .b16 	%rs<20>;
	.reg .b32 	%r<52>;
	.reg .b64 	%rd<20>;

	ld.param.u64 	%rd6, [_Z6encodePcS__param_0];
	ld.param.u64 	%rd7, [_Z6encodePcS__param_1];
	cvta.to.global.u64 	%rd1, %rd7;
	cvta.to.global.u64 	%rd2, %rd6;
	mov.u32 	%r31, %ctaid.x;
	mov.u32 	%r32, %ntid.x;
	mov.u32 	%r33, %tid.x;
	mad.lo.s32 	%r1, %r31, %r32, %r33;
	setp.gt.s32 	%p1, %r1, 15359;
	@%p1 bra 	$L__BB0_20;
	mul.lo.s32 	%r43, %r1, 101;
	shl.b32 	%r51, %r1, 2;
	add.s32 	%r34, %r43, 99;
	max.s32 	%r4, %r43, %r34;
	sub.s32 	%r35, %r4, %r43;
	add.s32 	%r36, %r35, 1;
	and.b32  	%r5, %r36, 3;
	setp.eq.s32 	%p2, %r5, 0;
	@%p2 bra 	$L__BB0_6;
	add.s64 	%rd3, %rd2, 1;
	neg.s32 	%r39, %r5;
$L__BB0_3:
	.pragma "nounroll";
	cvt.s64.s32 	%rd8, %r43;
	add.s64 	%rd4, %rd3, %rd8;
	ld.global.u8 	%rs10, [%rd4+-1];
	setp.ne.s16 	%p3, %rs10, 44;
	@%p3 bra 	$L__BB0_5;
	ld.global.u8 	%rs11, [%rd4];
	cvt.s64.s32 	%rd9, %r51;
	add.s64 	%rd10, %rd1, %rd9;
	st.global.u8 	[%rd10], %rs11;
	add.s32 	%r51, %r51, 1;
$L__BB0_5:
	add.s32 	%r43, %r43, 1;
	add.s32 	%r39, %r39, 1;
	setp.ne.s32 	%p4, %r39, 0;
	@%p4 bra 	$L__BB0_3;
$L__BB0_6:
	setp.lt.u32 	%p5, %r35, 3;
	@%p5 bra 	$L__BB0_20;
	sub.s32 	%r46, %r43, %r4;
	add.s32 	%r45, %r43, -1;
$L__BB0_8:
	add.s32 	%r38, %r45, 1;
	cvt.s64.s32 	%rd11, %r38;
	add.s64 	%rd5, %rd2, %rd11;
	ld.global.u8 	%rs12, [%rd5];
	setp.eq.s16 	%p6, %rs12, 44;
	@%p6 bra 	$L__BB0_10;
	ld.global.u8 	%rs17, [%rd5+1];
	bra.uni 	$L__BB0_11;
$L__BB0_10:
	ld.global.u8 	%rs17, [%rd5+1];
	cvt.s64.s32 	%rd12, %r51;
	add.s64 	%rd13, %rd1, %rd12;
	st.global.u8 	[%rd13], %rs17;
	add.s32 	%r51, %r51, 1;
$L__BB0_11:
	setp.eq.s16 	%p7, %rs17, 44;
	@%p7 bra 	$L__BB0_13;
	ld.global.u8 	%rs18, [%rd5+2];
	bra.uni 	$L__BB0_14;
$L__BB0_13:
	ld.global.u8 	%rs18, [%rd5+2];
	cvt.s64.s32 	%rd14, %r51;
	add.s64 	%rd15, %rd1, %rd14;
	st.global.u8 	[%rd15], %rs18;
	add.s32 	%r51, %r51, 1;
$L__BB0_14:
	setp.eq.s16 	%p8, %rs18, 44;
	@%p8 bra 	$L__BB0_16;
	ld.global.u8 	%rs19, [%rd5+3];
	bra.uni 	$L__BB0_17;
$L__BB0_16:
	ld.global.u8 	%rs19, [%rd5+3];
	cvt.s64.s32 	%rd16, %r51;
	add.s64 	%rd17, %rd1, %rd16;
	st.global.u8 	[%rd17], %rs19;
	add.s32 	%r51, %r51, 1;
$L__BB0_17:
	setp.ne.s16 	%p9, %rs19, 44;
	@%p9 bra 	$L__BB0_19;
	ld.global.u8 	%rs16, [%rd5+4];
	cvt.s64.s32 	%rd18, %r51;
	add.s64 	%rd19, %rd1, %rd18;
	st.global.u8 	[%rd19], %rs16;
	add.s32 	%r51, %r51, 1;
$L__BB0_19:
	add.s32 	%r46, %r46, 4;
	add.s32 	%r45, %r45, 4;
	setp.ne.s32 	%p10, %r46, 1;
	@%p10 bra 	$L__BB0_8;
$L__BB0_20:
	ret;

}


// ===== COMPILED SASS (sm_100) =====

	.target	sm_100

	.elftype	@"ET_EXEC"


//--------------------- .note.nv.tkinfo           --------------------------
	.section	.note.nv.tkinfo,"",@"SHT_NOTE"
	.sectionflags	@"SHF_NOTE_NV_TKINFO"
	.tkinfo
        /*0018*/ 	.word	0x00000002
        /*0030*/ 	.string	""
        /*0030*/ 	.string	"ptxas"
        /*0030*/ 	.string	"Cuda compilation tools, release 13.0, V13.0.88"
        /*0030*/ 	.string	"Build cuda_13.0.r13.0/compiler.36424714_0"
        /*0030*/ 	.string	"-arch sm_100 -m 64 "



//--------------------- .note.nv.cuinfo           --------------------------
	.section	.note.nv.cuinfo,"",@"SHT_NOTE"
	.sectionflags	@"SHF_NOTE_NV_CUINFO"
        /*0018*/ 	.short	0x0002
        /*001a*/ 	.short	0x0064
        /*001c*/ 	.short	0x0082
	.zero		2


//--------------------- .nv.info                  --------------------------
	.section	.nv.info,"",@"SHT_CUDA_INFO"
	.align	4


	//----- nvinfo : EIATTR_REGCOUNT
	.align		4
        /*0000*/ 	.byte	0x04, 0x2f
        /*0002*/ 	.short	(.L_1 - .L_0)
	.align		4
.L_0:
        /*0004*/ 	.word	index@(_Z6encodePcS_)
        /*0008*/ 	.word	0x00000012


	//----- nvinfo : EIATTR_FRAME_SIZE
	.align		4
.L_1:
        /*000c*/ 	.byte	0x04, 0x11
        /*000e*/ 	.short	(.L_3 - .L_2)
	.align		4
.L_2:
        /*0010*/ 	.word	index@(_Z6encodePcS_)
        /*0014*/ 	.word	0x00000000


	//----- nvinfo : EIATTR_MIN_STACK_SIZE
	.align		4
.L_3:
        /*0018*/ 	.byte	0x04, 0x12
        /*001a*/ 	.short	(.L_5 - .L_4)
	.align		4
.L_4:
        /*001c*/ 	.word	index@(_Z6encodePcS_)
        /*0020*/ 	.word	0x00000000
.L_5:


//--------------------- .nv.compat                --------------------------
	.section	.nv.compat,"",@"SHT_CUDA_COMPAT_INFO"
	.align	4
        /*0000*/ 	.byte	0x02, 0x09, 0x00, 0x00, 0x02, 0x02, 0x01, 0x00, 0x02, 0x05, 0x05, 0x00, 0x03, 0x07, 0x01, 0x01
        /*0010*/ 	.byte	0x02, 0x03, 0x00, 0x00, 0x02, 0x06, 0x01, 0x00, 0x04, 0x0b, 0x08, 0x00, 0x09, 0x00, 0x00, 0x00
        /*0020*/ 	.byte	0x00, 0x00, 0x00, 0x00


//--------------------- .nv.info._Z6encodePcS_    --------------------------
	.section	.nv.info._Z6encodePcS_,"",@"SHT_CUDA_INFO"
	.sectionflags	@""
	.align	4


	//----- nvinfo : EIATTR_CUDA_API_VERSION
	.align		4
        /*0000*/ 	.byte	0x04, 0x37
        /*0002*/ 	.short	(.L_7 - .L_6)
.L_6:
        /*0004*/ 	.word	0x00000082


	//----- nvinfo : EIATTR_KPARAM_INFO
	.align		4
.L_7:
        /*0008*/ 	.byte	0x04, 0x17
        /*000a*/ 	.short	(.L_9 - .L_8)
.L_8:
        /*000c*/ 	.word	0x00000000
        /*0010*/ 	.short	0x0001
        /*0012*/ 	.short	0x0008
        /*0014*/ 	.byte	0x00, 0xf5, 0x21, 0x00


	//----- nvinfo : EIATTR_KPARAM_INFO
	.align		4
.L_9:
        /*0018*/ 	.byte	0x04, 0x17
        /*001a*/ 	.short	(.L_11 - .L_10)
.L_10:
        /*001c*/ 	.word	0x00000000
        /*0020*/ 	.short	0x0000
        /*0022*/ 	.short	0x0000
        /*0024*/ 	.byte	0x00, 0xf5, 0x21, 0x00


	//----- nvinfo : EIATTR_SPARSE_MMA_MASK
	.align		4
.L_11:
        /*0028*/ 	.byte	0x03, 0x50
        /*002a*/ 	.short	0x0000


	//----- nvinfo : EIATTR_MAXREG_COUNT
	.align		4
        /*002c*/ 	.byte	0x03, 0x1b
        /*002e*/ 	.short	0x00ff


	//----- nvinfo : EIATTR_MERCURY_ISA_VERSION
	.align		4
        /*0030*/ 	.byte	0x03, 0x5f
        /*0032*/ 	.short	0x0101


	//----- nvinfo : EIATTR_VRC_CTA_INIT_COUNT
	.align		4
        /*0034*/ 	.byte	0x02, 0x4a
	.zero		1
	.zero		1


	//----- nvinfo : EIATTR_EXIT_INSTR_OFFSETS
	.align		4
        /*0038*/ 	.byte	0x04, 0x1c
        /*003a*/ 	.short	(.L_13 - .L_12)


	//   ....[0]....
.L_12:
        /*003c*/ 	.word	0x00000060


	//   ....[1]....
        /*0040*/ 	.word	0x00000220


	//   ....[2]....
        /*0044*/ 	.word	0x00000510


	//----- nvinfo : EIATTR_CRS_STACK_SIZE
	.align		4
.L_13:
        /*0048*/ 	.byte	0x04, 0x1e
        /*004a*/ 	.short	(.L_15 - .L_14)
.L_14:
        /*004c*/ 	.word	0x00000000


	//----- nvinfo : EIATTR_CBANK_PARAM_SIZE
	.align		4
.L_15:
        /*0050*/ 	.byte	0x03, 0x19
        /*0052*/ 	.short	0x0010


	//----- nvinfo : EIATTR_PARAM_CBANK
	.align		4
        /*0054*/ 	.byte	0x04, 0x0a
        /*0056*/ 	.short	(.L_17 - .L_16)
	.align		4
.L_16:
        /*0058*/ 	.word	index@(.nv.constant0._Z6encodePcS_)
        /*005c*/ 	.short	0x0380
        /*005e*/ 	.short	0x0010


	//----- nvinfo : EIATTR_SW_WAR
	.align		4
.L_17:
        /*0060*/ 	.byte	0x04, 0x36
        /*0062*/ 	.short	(.L_19 - .L_18)
.L_18:
        /*0064*/ 	.word	0x00000008
.L_19:


//--------------------- .nv.callgraph             --------------------------
	.section	.nv.callgraph,"",@"SHT_CUDA_CALLGRAPH"
	.align	4
	.sectionentsize	8
	.align		4
        /*0000*/ 	.word	0x00000000
	.align		4
        /*0004*/ 	.word	0xffffffff
	.align		4
        /*0008*/ 	.word	0x00000000
	.align		4
        /*000c*/ 	.word	0xfffffffe
	.align		4
        /*0010*/ 	.word	0x00000000
	.align		4
        /*0014*/ 	.word	0xfffffffd
	.align		4
        /*0018*/ 	.word	0x00000000
	.align		4
        /*001c*/ 	.word	0xfffffffc


//--------------------- .text._Z6encodePcS_       --------------------------
	.section	.text._Z6encodePcS_,"ax",@progbits
	.align	128
        .global         _Z6encodePcS_
        .type           _Z6encodePcS_,@function
        .size           _Z6encodePcS_,(.L_x_5 - _Z6encodePcS_)
        .other          _Z6encodePcS_,@"STO_CUDA_ENTRY STV_DEFAULT"
_Z6encodePcS_:
.text._Z6encodePcS_:
[----:B------:R-:W-:Y:S01]  /*0000*/  LDC R1, c[0x0][0x37c] ;  /* 0x0000df00ff017b82 */ /* 0x000fe20000000800 */
[----:B------:R-:W0:Y:S07]  /*0010*/  S2R R3, SR_TID.X ;  /* 0x0000000000037919 */ /* 0x000e2e0000002100 */
[----:B------:R-:W0:Y:S08]  /*0020*/  S2UR UR4, SR_CTAID.X ;  /* 0x00000000000479c3 */ /* 0x000e300000002500 */
[----:B------:R-:W0:Y:S02]  /*0030*/  LDC R0, c[0x0][0x360] ;  /* 0x0000d800ff007b82 */ /* 0x000e240000000800 */
[----:B0-----:R-:W-:-:S05]  /*0040*/  IMAD R0, R0, UR4, R3 ;  /* 0x0000000400007c24 */ /* 0x001fca000f8e0203 */
[----:B------:R-:W-:-:S13]  /*0050*/  ISETP.GT.AND P0, PT, R0, 0x3bff, PT ;  /* 0x00003bff0000780c */ /* 0x000fda0003f04270 */
[----:B------:R-:W-:Y:S05]  /*0060*/  @P0 EXIT ;  /* 0x000000000000094d */ /* 0x000fea0003800000 */
[C---:B------:R-:W-:Y:S01]  /*0070*/  IMAD R7, R0.reuse, 0x65, RZ ;  /* 0x0000006500077824 */ /* 0x040fe200078e02ff */
[----:B------:R-:W0:Y:S01]  /*0080*/  LDCU.64 UR4, c[0x0][0x358] ;  /* 0x00006b00ff0477ac */ /* 0x000e220008000a00 */
[----:B------:R-:W-:Y:S01]  /*0090*/  BSSY.RECONVERGENT B0, `(.L_x_0) ;  /* 0x0000018000007945 */ /* 0x000fe20003800200 */
[----:B------:R-:W-:Y:S02]  /*00a0*/  IMAD.SHL.U32 R0, R0, 0x4, RZ ;  /* 0x0000000400007824 */ /* 0x000fe400078e00ff */
[--C-:B------:R-:W-:Y:S01]  /*00b0*/  VIADDMNMX R6, R7, 0x63, R7.reuse, !PT ;  /* 0x0000006307067846 */ /* 0x100fe20007800107 */
[----:B------:R-:W1:Y:S04]  /*00c0*/  LDCU.64 UR6, c[0x0][0x380] ;  /* 0x00007000ff0677ac */ /* 0x000e680008000a00 */
[----:B------:R-:W-:-:S04]  /*00d0*/  IMAD.IADD R3, R6, 0x1, -R7 ;  /* 0x0000000106037824 */ /* 0x000fc800078e0a07 */
[C---:B------:R-:W-:Y:S01]  /*00e0*/  VIADD R2, R3.reuse, 0x1 ;  /* 0x0000000103027836 */ /* 0x040fe20000000000 */
[----:B------:R-:W-:-:S04]  /*00f0*/  ISETP.GE.U32.AND P0, PT, R3, 0x3, PT ;  /* 0x000000030300780c */ /* 0x000fc80003f06070 */
[----:B------:R-:W-:-:S13]  /*0100*/  LOP3.LUT P1, R2, R2, 0x3, RZ, 0xc0, !PT ;  /* 0x0000000302027812 */ /* 0x000fda000782c0ff */
[----:B01----:R-:W-:Y:S05]  /*0110*/  @!P1 BRA `(.L_x_1) ;  /* 0x00000000003c9947 */ /* 0x003fea0003800000 */
[----:B------:R-:W-:-:S07]  /*0120*/  IMAD.MOV R8, RZ, RZ, -R2 ;  /* 0x000000ffff087224 */ /* 0x000fce00078e0a02 */
.L_x_2:
[----:B------:R-:W-:-:S04]  /*0130*/  IADD3.X R4, P1, PT, R7, UR6, RZ, PT, !PT ;  /* 0x0000000607047c10 */ /* 0x000fc8000bf3e4ff */
[----:B------:R-:W-:-:S05]  /*0140*/  LEA.HI.X.SX32 R5, R7, UR7, 0x1, P1 ;  /* 0x0000000707057c11 */ /* 0x000fca00088f0eff */
[----:B0-----:R-:W2:Y:S02]  /*0150*/  LDG.E.U8 R2, desc[UR4][R4.64+-0x1] ;  /* 0xffffff0404027981 */ /* 0x001ea4000c1e1100 */
[----:B--2---:R-:W-:-:S13]  /*0160*/  ISETP.NE.AND P1, PT, R2, 0x2c, PT ;  /* 0x0000002c0200780c */ /* 0x004fda0003f25270 */
[----:B------:R-:W2:Y:S01]  /*0170*/  @!P1 LDG.E.U8 R9, desc[UR4][R4.64] ;  /* 0x0000000404099981 */ /* 0x000ea2000c1e1100 */
[----:B------:R-:W0:Y:S01]  /*0180*/  @!P1 LDC.64 R2, c[0x0][0x388] ;  /* 0x0000e200ff029b82 */ /* 0x000e220000000a00 */
[----:B------:R-:W-:Y:S02]  /*0190*/  VIADD R8, R8, 0x1 ;  /* 0x0000000108087836 */ /* 0x000fe40000000000 */
[----:B------:R-:W-:Y:S01]  /*01a0*/  VIADD R7, R7, 0x1 ;  /* 0x0000000107077836 */ /* 0x000fe20000000000 */
[----:B0-----:R-:W-:-:S04]  /*01b0*/  @!P1 IADD3 R2, P2, PT, R0, R2, RZ ;  /* 0x0000000200029210 */ /* 0x001fc80007f5e0ff */
[C---:B------:R-:W-:Y:S01]  /*01c0*/  @!P1 LEA.HI.X.SX32 R3, R0.reuse, R3, 0x1, P2 ;  /* 0x0000000300039211 */ /* 0x040fe200010f0eff */
[----:B------:R-:W-:Y:S01]  /*01d0*/  @!P1 VIADD R0, R0, 0x1 ;  /* 0x0000000100009836 */ /* 0x000fe20000000000 */
[----:B------:R-:W-:-:S03]  /*01e0*/  ISETP.NE.AND P2, PT, R8, RZ, PT ;  /* 0x000000ff0800720c */ /* 0x000fc60003f45270 */
[----:B--2---:R0:W-:Y:S10]  /*01f0*/  @!P1 STG.E.U8 desc[UR4][R2.64], R9 ;  /* 0x0000000902009986 */ /* 0x0041f4000c101104 */
[----:B------:R-:W-:Y:S05]  /*0200*/  @P2 BRA `(.L_x_2) ;  /* 0xfffffffc00c82947 */ /* 0x000fea000383ffff */
.L_x_1:
[----:B------:R-:W-:Y:S05]  /*0210*/  BSYNC.RECONVERGENT B0 ;  /* 0x0000000000007941 */ /* 0x000fea0003800200 */
.L_x_0:
[----:B------:R-:W-:Y:S05]  /*0220*/  @!P0 EXIT ;  /* 0x000000000000894d */ /* 0x000fea0003800000 */
[C---:B------:R-:W-:Y:S01]  /*0230*/  IMAD.IADD R4, R7.reuse, 0x1, -R6 ;  /* 0x0000000107047824 */ /* 0x040fe200078e0a06 */
[----:B------:R-:W1:Y:S01]  /*0240*/  LDCU.64 UR6, c[0x0][0x380] ;  /* 0x00007000ff0677ac */ /* 0x000e620008000a00 */
[----:B------:R-:W-:-:S07]  /*0250*/  VIADD R5, R7, 0xffffffff ;  /* 0xffffffff07057836 */ /* 0x000fce0000000000 */
.L_x_3:
[----:B0-----:R-:W-:-:S05]  /*0260*/  VIADD R3, R5, 0x1 ;  /* 0x0000000105037836 */ /* 0x001fca0000000000 */
[----:B-1----:R-:W-:-:S04]  /*0270*/  IADD3 R2, P0, PT, R3, UR6, RZ ;  /* 0x0000000603027c10 */ /* 0x002fc8000ff1e0ff */
[----:B------:R-:W-:-:S05]  /*0280*/  LEA.HI.X.SX32 R3, R3, UR7, 0x1, P0 ;  /* 0x0000000703037c11 */ /* 0x000fca00080f0eff */
[----:B--2---:R-:W2:Y:S04]  /*0290*/  LDG.E.U8 R6, desc[UR4][R2.64] ;  /* 0x0000000402067981 */ /* 0x004ea8000c1e1100 */
[----:B------:R-:W3:Y:S01]  /*02a0*/  LDG.E.U8 R11, desc[UR4][R2.64+0x1] ;  /* 0x00000104020b7981 */ /* 0x000ee2000c1e1100 */
[----:B--2---:R-:W-:-:S13]  /*02b0*/  ISETP.NE.AND P1, PT, R6, 0x2c, PT ;  /* 0x0000002c0600780c */ /* 0x004fda0003f25270 */
[----:B------:R-:W0:Y:S01]  /*02c0*/  @!P1 LDC.64 R8, c[0x0][0x388] ;  /* 0x0000e200ff089b82 */ /* 0x000e220000000a00 */
[----:B---3--:R-:W-:-:S04]  /*02d0*/  @P1 PRMT R6, R11, 0x7610, R6 ;  /* 0x000076100b061816 */ /* 0x008fc80000000006 */
[----:B------:R-:W-:-:S04]  /*02e0*/  @!P1 PRMT R6, R11, 0x7610, R6 ;  /* 0x000076100b069816 */ /* 0x000fc80000000006 */
[----:B------:R-:W-:-:S04]  /*02f0*/  PRMT R6, R6, 0x9910, RZ ;  /* 0x0000991006067816 */ /* 0x000fc800000000ff */
[----:B------:R-:W-:Y:S02]  /*0300*/  ISETP.NE.AND P0, PT, R6, 0x2c, PT ;  /* 0x0000002c0600780c */ /* 0x000fe40003f05270 */
[----:B0-----:R-:W-:-:S11]  /*0310*/  @!P1 IADD3 R6, P2, PT, R0, R8, RZ ;  /* 0x0000000800069210 */ /* 0x001fd60007f5e0ff */
[----:B------:R-:W0:Y:S01]  /*0320*/  @!P0 LDC.64 R14, c[0x0][0x388] ;  /* 0x0000e200ff0e8b82 */ /* 0x000e220000000a00 */
[----:B------:R-:W-:-:S05]  /*0330*/  @!P1 LEA.HI.X.SX32 R7, R0, R9, 0x1, P2 ;  /* 0x0000000900079211 */ /* 0x000fca00010f0eff */
[----:B------:R1:W-:Y:S04]  /*0340*/  @!P1 STG.E.U8 desc[UR4][R6.64], R11 ;  /* 0x0000000b06009986 */ /* 0x0003e8000c101104 */
[----:B------:R-:W2:Y:S04]  /*0350*/  @P0 LDG.E.U8 R13, desc[UR4][R2.64+0x2] ;  /* 0x00000204020d0981 */ /* 0x000ea8000c1e1100 */
[----:B------:R-:W2:Y:S01]  /*0360*/  @!P0 LDG.E.U8 R13, desc[UR4][R2.64+0x2] ;  /* 0x00000204020d8981 */ /* 0x000ea2000c1e1100 */
[----:B------:R-:W-:Y:S01]  /*0370*/  @!P1 VIADD R0, R0, 0x1 ;  /* 0x0000000100009836 */ /* 0x000fe20000000000 */
[----:B--2---:R-:W-:-:S04]  /*0380*/  PRMT R8, R13, 0x9910, RZ ;  /* 0x000099100d087816 */ /* 0x004fc800000000ff */
[----:B------:R-:W-:Y:S02]  /*0390*/  ISETP.NE.AND P1, PT, R8, 0x2c, PT ;  /* 0x0000002c0800780c */ /* 0x000fe40003f25270 */
[----:B0-----:R-:W-:-:S04]  /*03a0*/  @!P0 IADD3 R8, P2, PT, R0, R14, RZ ;  /* 0x0000000e00088210 */ /* 0x001fc80007f5e0ff */
[----:B------:R-:W-:-:S05]  /*03b0*/  @!P0 LEA.HI.X.SX32 R9, R0, R15, 0x1, P2 ;  /* 0x0000000f00098211 */ /* 0x000fca00010f0eff */
[----:B------:R0:W-:Y:S02]  /*03c0*/  @!P0 STG.E.U8 desc[UR4][R8.64], R13 ;  /* 0x0000000d08008986 */ /* 0x0001e4000c101104 */
[----:B------:R-:W2:Y:S02]  /*03d0*/  @!P1 LDC.64 R14, c[0x0][0x388] ;  /* 0x0000e200ff0e9b82 */ /* 0x000ea40000000a00 */
[----:B-1----:R-:W3:Y:S04]  /*03e0*/  @P1 LDG.E.U8 R11, desc[UR4][R2.64+0x3] ;  /* 0x00000304020b1981 */ /* 0x002ee8000c1e1100 */
[----:B------:R-:W3:Y:S01]  /*03f0*/  @!P1 LDG.E.U8 R11, desc[UR4][R2.64+0x3] ;  /* 0x00000304020b9981 */ /* 0x000ee2000c1e1100 */
[----:B------:R-:W-:Y:S01]  /*0400*/  @!P0 VIADD R0, R0, 0x1 ;  /* 0x0000000100008836 */ /* 0x000fe20000000000 */
[----:B---3--:R-:W-:-:S04]  /*0410*/  PRMT R6, R11, 0x9910, RZ ;  /* 0x000099100b067816 */ /* 0x008fc800000000ff */
[----:B------:R-:W-:Y:S02]  /*0420*/  ISETP.NE.AND P0, PT, R6, 0x2c, PT ;  /* 0x0000002c0600780c */ /* 0x000fe40003f05270 */
[----:B--2---:R-:W-:-:S04]  /*0430*/  @!P1 IADD3 R6, P2, PT, R0, R14, RZ ;  /* 0x0000000e00069210 */ /* 0x004fc80007f5e0ff */
[----:B------:R-:W-:-:S05]  /*0440*/  @!P1 LEA.HI.X.SX32 R7, R0, R15, 0x1, P2 ;  /* 0x0000000f00079211 */ /* 0x000fca00010f0eff */
[----:B------:R2:W-:Y:S02]  /*0450*/  @!P1 STG.E.U8 desc[UR4][R6.64], R11 ;  /* 0x0000000b06009986 */ /* 0x0005e4000c101104 */
[----:B0-----:R-:W0:Y:S02]  /*0460*/  @!P0 LDC.64 R8, c[0x0][0x388] ;  /* 0x0000e200ff088b82 */ /* 0x001e240000000a00 */
[----:B------:R-:W3:Y:S01]  /*0470*/  @!P0 LDG.E.U8 R13, desc[UR4][R2.64+0x4] ;  /* 0x00000404020d8981 */ /* 0x000ee2000c1e1100 */
[----:B------:R-:W-:Y:S02]  /*0480*/  @!P1 VIADD R0, R0, 0x1 ;  /* 0x0000000100009836 */ /* 0x000fe40000000000 */
[----:B------:R-:W-:Y:S02]  /*0490*/  VIADD R4, R4, 0x4 ;  /* 0x0000000404047836 */ /* 0x000fe40000000000 */
[----:B------:R-:W-:Y:S01]  /*04a0*/  VIADD R5, R5, 0x4 ;  /* 0x0000000405057836 */ /* 0x000fe20000000000 */
[----:B0-----:R-:W-:-:S04]  /*04b0*/  @!P0 IADD3 R8, P1, PT, R0, R8, RZ ;  /* 0x0000000800088210 */ /* 0x001fc80007f3e0ff */
[C---:B------:R-:W-:Y:S01]  /*04c0*/  @!P0 LEA.HI.X.SX32 R9, R0.reuse, R9, 0x1, P1 ;  /* 0x0000000900098211 */ /* 0x040fe200008f0eff */
[----:B------:R-:W-:Y:S01]  /*04d0*/  @!P0 VIADD R0, R0, 0x1 ;  /* 0x0000000100008836 */ /* 0x000fe20000000000 */
[----:B------:R-:W-:-:S03]  /*04e0*/  ISETP.NE.AND P1, PT, R4, 0x1, PT ;  /* 0x000000010400780c */ /* 0x000fc60003f25270 */
[----:B---3--:R2:W-:Y:S10]  /*04f0*/  @!P0 STG.E.U8 desc[UR4][R8.64], R13 ;  /* 0x0000000d08008986 */ /* 0x0085f4000c101104 */
[----:B------:R-:W-:Y:S05]  /*0500*/  @P1 BRA `(.L_x_3) ;  /* 0xfffffffc00541947 */ /* 0x000fea000383ffff */
[----:B------:R-:W-:Y:S05]  /*0510*/  EXIT ;  /* 0x000000000000794d */ /* 0x000fea0003800000 */
.L_x_4:
[----:B------:R-:W-:-:S00]  /*0520*/  BRA `(.L_x_4) ;  /* 0xfffffffc00fc7947 */ /* 0x000fc0000383ffff */
[----:B------:R-:W-:-:S00]  /*0530*/  NOP ;  /* 0x0000000000007918 */ /* 0x000fc00000000000 */
        /* <DEDUP_REMOVED lines=12> */
.L_x_5:


//--------------------- .nv.shared.reserved.0     --------------------------
	.section	.nv.shared.reserved.0,"aw",@nobits
	.weak		__nv_reservedSMEM_offset_0_alias
	.size		__nv_reservedSMEM_offset_0_alias, 0, 64
	.other		__nv_reservedSMEM_offset_0_alias,@"STO_CUDA_RESERVED_SHARED STV_DEFAULT"
__nv_reservedSMEM_offset_0_alias:
	.zero		0
	.zero		64


//--------------------- .nv.constant0._Z6encodePcS_ --------------------------
	.section	.nv.constant0._Z6encodePcS_,"a",@progbits
	.sectionflags	@""
	.align	4
.nv.constant0._Z6encodePcS_:
	.zero		912


//--------------------- SYMBOLS --------------------------

	.type		.nv.reservedSmem.offset0,@object
	.size		.nv.reservedSmem.offset0,0x4
